//
// Generated by NVIDIA NVVM Compiler
//
// Compiler Build ID: CL-36424714
// Cuda compilation tools, release 13.0, V13.0.88
// Based on NVVM 20.0.0
//

.version 9.0
.target sm_100
.address_size 64

	// .globl	_Z11DummyKernelv
// _ZZ13SrtsScanSpinePjS_jE4smem has been demoted
// _ZZ13SrtsScanSpinePjS_jE8warpscan has been demoted

.visible .entry _Z11DummyKernelv()
{


	ret;

}
	// .globl	_Z11FlushKernelv
.visible .entry _Z11FlushKernelv()
{


	ret;

}
	// .globl	_Z13SrtsScanSpinePjS_j
.visible .entry _Z13SrtsScanSpinePjS_j(
	.param .u64 .ptr .align 1 _Z13SrtsScanSpinePjS_j_param_0,
	.param .u64 .ptr .align 1 _Z13SrtsScanSpinePjS_j_param_1,
	.param .u32 _Z13SrtsScanSpinePjS_j_param_2
)
{
	.reg .pred 	%p<9>;
	.reg .b32 	%r<189>;
	.reg .b64 	%rd<30>;
	// demoted variable
	.shared .align 4 .b8 _ZZ13SrtsScanSpinePjS_jE4smem[1088];
	// demoted variable
	.shared .align 4 .b8 _ZZ13SrtsScanSpinePjS_jE8warpscan[256];
	ld.param.u64 	%rd12, [_Z13SrtsScanSpinePjS_j_param_0];
	ld.param.u64 	%rd13, [_Z13SrtsScanSpinePjS_j_param_1];
	ld.param.u32 	%r24, [_Z13SrtsScanSpinePjS_j_param_2];
	cvta.to.global.u64 	%rd1, %rd13;
	cvta.to.global.u64 	%rd2, %rd12;
	mov.u32 	%r1, %tid.x;
	setp.gt.u32 	%p1, %r1, 31;
	shl.b32 	%r26, %r1, 2;
	mov.u32 	%r27, _ZZ13SrtsScanSpinePjS_jE8warpscan;
	add.s32 	%r2, %r27, %r26;
	@%p1 bra 	$L__BB2_2;
	mov.b32 	%r28, 0;
	st.shared.u32 	[%r2], %r28;
	shr.u32 	%r29, %r1, 1;
	mov.u32 	%r30, _ZZ13SrtsScanSpinePjS_jE4smem;
	mad.lo.s32 	%r31, %r29, 68, %r30;
	shl.b32 	%r32, %r1, 5;
	and.b32  	%r33, %r32, 32;
	add.s32 	%r182, %r31, %r33;
$L__BB2_2:
	setp.eq.s32 	%p2, %r24, 0;
	@%p2 bra 	$L__BB2_15;
	shr.u32 	%r35, %r1, 4;
	mov.u32 	%r36, _ZZ13SrtsScanSpinePjS_jE4smem;
	mad.lo.s32 	%r37, %r35, 68, %r36;
	and.b32  	%r39, %r26, 60;
	add.s32 	%r5, %r37, %r39;
	add.s32 	%r6, %r24, -1;
	setp.lt.u32 	%p3, %r24, 513;
	mov.b32 	%r186, 0;
	mov.b64 	%rd29, 0;
	@%p3 bra 	$L__BB2_11;
	shr.u32 	%r41, %r6, 9;
	add.s32 	%r42, %r41, 1;
	and.b32  	%r43, %r42, 16777214;
	neg.s32 	%r183, %r43;
	mul.wide.u32 	%rd15, %r1, 8;
	add.s64 	%rd16, %rd15, 2048;
	add.s64 	%rd28, %rd2, %rd16;
	add.s64 	%rd27, %rd1, %rd16;
	mov.b32 	%r184, 0;
	mov.u32 	%r186, %r184;
$L__BB2_5:
	setp.gt.u32 	%p4, %r1, 31;
	ld.global.v2.u32 	{%r11, %r44}, [%rd28+-2048];
	bar.sync 	0;
	ld.global.v2.u32 	{%r12, %r45}, [%rd28+-1024];
	add.s32 	%r46, %r44, %r11;
	st.shared.u32 	[%r5], %r46;
	add.s32 	%r47, %r45, %r12;
	st.shared.u32 	[%r5+544], %r47;
	bar.sync 	0;
	@%p4 bra 	$L__BB2_7;
	ld.shared.u32 	%r48, [%r182];
	ld.shared.u32 	%r49, [%r182+4];
	add.s32 	%r50, %r49, %r48;
	ld.shared.u32 	%r51, [%r182+8];
	add.s32 	%r52, %r51, %r50;
	ld.shared.u32 	%r53, [%r182+12];
	add.s32 	%r54, %r53, %r52;
	ld.shared.u32 	%r55, [%r182+16];
	add.s32 	%r56, %r55, %r54;
	ld.shared.u32 	%r57, [%r182+20];
	add.s32 	%r58, %r57, %r56;
	ld.shared.u32 	%r59, [%r182+24];
	add.s32 	%r60, %r59, %r58;
	ld.shared.u32 	%r61, [%r182+28];
	add.s32 	%r62, %r61, %r60;
	st.volatile.shared.u32 	[%r2+128], %r62;
	ld.volatile.shared.u32 	%r66, [%r2+124];
	add.s32 	%r67, %r66, %r62;
	st.volatile.shared.u32 	[%r2+128], %r67;
	ld.volatile.shared.u32 	%r68, [%r2+120];
	add.s32 	%r69, %r68, %r67;
	st.volatile.shared.u32 	[%r2+128], %r69;
	ld.volatile.shared.u32 	%r70, [%r2+112];
	add.s32 	%r71, %r70, %r69;
	st.volatile.shared.u32 	[%r2+128], %r71;
	ld.volatile.shared.u32 	%r72, [%r2+96];
	add.s32 	%r73, %r72, %r71;
	st.volatile.shared.u32 	[%r2+128], %r73;
	ld.volatile.shared.u32 	%r74, [%r2+64];
	add.s32 	%r75, %r74, %r73;
	st.volatile.shared.u32 	[%r2+128], %r75;
	ld.volatile.shared.u32 	%r76, [%r2+124];
	add.s32 	%r77, %r76, %r186;
	ld.shared.u32 	%r78, [_ZZ13SrtsScanSpinePjS_jE8warpscan+252];
	add.s32 	%r186, %r78, %r186;
	add.s32 	%r79, %r48, %r77;
	st.shared.u32 	[%r182], %r77;
	add.s32 	%r80, %r50, %r77;
	st.shared.u32 	[%r182+4], %r79;
	add.s32 	%r81, %r52, %r77;
	st.shared.u32 	[%r182+8], %r80;
	add.s32 	%r82, %r54, %r77;
	st.shared.u32 	[%r182+12], %r81;
	add.s32 	%r83, %r56, %r77;
	st.shared.u32 	[%r182+16], %r82;
	add.s32 	%r84, %r58, %r77;
	st.shared.u32 	[%r182+20], %r83;
	add.s32 	%r85, %r60, %r77;
	st.shared.u32 	[%r182+24], %r84;
	st.shared.u32 	[%r182+28], %r85;
$L__BB2_7:
	setp.gt.u32 	%p5, %r1, 31;
	bar.sync 	0;
	ld.shared.u32 	%r86, [%r5];
	add.s32 	%r87, %r86, %r11;
	ld.shared.u32 	%r88, [%r5+544];
	add.s32 	%r89, %r88, %r12;
	st.global.v2.u32 	[%rd27+-2048], {%r86, %r87};
	bar.sync 	0;
	st.global.v2.u32 	[%rd27+-1024], {%r88, %r89};
	ld.global.v2.u32 	{%r15, %r90}, [%rd28];
	bar.sync 	0;
	ld.global.v2.u32 	{%r16, %r91}, [%rd28+1024];
	add.s32 	%r92, %r90, %r15;
	st.shared.u32 	[%r5], %r92;
	add.s32 	%r93, %r91, %r16;
	st.shared.u32 	[%r5+544], %r93;
	bar.sync 	0;
	@%p5 bra 	$L__BB2_9;
	ld.shared.u32 	%r94, [%r182];
	ld.shared.u32 	%r95, [%r182+4];
	add.s32 	%r96, %r95, %r94;
	ld.shared.u32 	%r97, [%r182+8];
	add.s32 	%r98, %r97, %r96;
	ld.shared.u32 	%r99, [%r182+12];
	add.s32 	%r100, %r99, %r98;
	ld.shared.u32 	%r101, [%r182+16];
	add.s32 	%r102, %r101, %r100;
	ld.shared.u32 	%r103, [%r182+20];
	add.s32 	%r104, %r103, %r102;
	ld.shared.u32 	%r105, [%r182+24];
	add.s32 	%r106, %r105, %r104;
	ld.shared.u32 	%r107, [%r182+28];
	add.s32 	%r108, %r107, %r106;
	st.volatile.shared.u32 	[%r2+128], %r108;
	ld.volatile.shared.u32 	%r112, [%r2+124];
	add.s32 	%r113, %r112, %r108;
	st.volatile.shared.u32 	[%r2+128], %r113;
	ld.volatile.shared.u32 	%r114, [%r2+120];
	add.s32 	%r115, %r114, %r113;
	st.volatile.shared.u32 	[%r2+128], %r115;
	ld.volatile.shared.u32 	%r116, [%r2+112];
	add.s32 	%r117, %r116, %r115;
	st.volatile.shared.u32 	[%r2+128], %r117;
	ld.volatile.shared.u32 	%r118, [%r2+96];
	add.s32 	%r119, %r118, %r117;
	st.volatile.shared.u32 	[%r2+128], %r119;
	ld.volatile.shared.u32 	%r120, [%r2+64];
	add.s32 	%r121, %r120, %r119;
	st.volatile.shared.u32 	[%r2+128], %r121;
	ld.volatile.shared.u32 	%r122, [%r2+124];
	add.s32 	%r123, %r122, %r186;
	ld.shared.u32 	%r124, [_ZZ13SrtsScanSpinePjS_jE8warpscan+252];
	add.s32 	%r186, %r124, %r186;
	add.s32 	%r125, %r94, %r123;
	st.shared.u32 	[%r182], %r123;
	add.s32 	%r126, %r96, %r123;
	st.shared.u32 	[%r182+4], %r125;
	add.s32 	%r127, %r98, %r123;
	st.shared.u32 	[%r182+8], %r126;
	add.s32 	%r128, %r100, %r123;
	st.shared.u32 	[%r182+12], %r127;
	add.s32 	%r129, %r102, %r123;
	st.shared.u32 	[%r182+16], %r128;
	add.s32 	%r130, %r104, %r123;
	st.shared.u32 	[%r182+20], %r129;
	add.s32 	%r131, %r106, %r123;
	st.shared.u32 	[%r182+24], %r130;
	st.shared.u32 	[%r182+28], %r131;
$L__BB2_9:
	bar.sync 	0;
	ld.shared.u32 	%r132, [%r5];
	add.s32 	%r133, %r132, %r15;
	ld.shared.u32 	%r134, [%r5+544];
	add.s32 	%r135, %r134, %r16;
	st.global.v2.u32 	[%rd27], {%r132, %r133};
	bar.sync 	0;
	st.global.v2.u32 	[%rd27+1024], {%r134, %r135};
	add.s32 	%r184, %r184, 1024;
	add.s32 	%r183, %r183, 2;
	add.s64 	%rd28, %rd28, 4096;
	add.s64 	%rd27, %rd27, 4096;
	setp.ne.s32 	%p6, %r183, 0;
	@%p6 bra 	$L__BB2_5;
	cvt.u64.u32 	%rd29, %r184;
$L__BB2_11:
	and.b32  	%r136, %r6, 512;
	setp.ne.s32 	%p7, %r136, 0;
	@%p7 bra 	$L__BB2_15;
	ld.param.u64 	%rd26, [_Z13SrtsScanSpinePjS_j_param_1];
	ld.param.u64 	%rd25, [_Z13SrtsScanSpinePjS_j_param_0];
	setp.gt.u32 	%p8, %r1, 31;
	cvta.to.global.u64 	%rd17, %rd25;
	shl.b64 	%rd18, %rd29, 2;
	add.s64 	%rd19, %rd17, %rd18;
	cvta.to.global.u64 	%rd20, %rd26;
	add.s64 	%rd11, %rd20, %rd18;
	mul.wide.u32 	%rd21, %r1, 8;
	add.s64 	%rd22, %rd19, %rd21;
	ld.global.v2.u32 	{%r22, %r137}, [%rd22];
	bar.sync 	0;
	ld.global.v2.u32 	{%r23, %r138}, [%rd22+1024];
	add.s32 	%r139, %r137, %r22;
	st.shared.u32 	[%r5], %r139;
	add.s32 	%r140, %r138, %r23;
	st.shared.u32 	[%r5+544], %r140;
	bar.sync 	0;
	@%p8 bra 	$L__BB2_14;
	ld.shared.u32 	%r141, [%r182];
	ld.shared.u32 	%r142, [%r182+4];
	add.s32 	%r143, %r142, %r141;
	ld.shared.u32 	%r144, [%r182+8];
	add.s32 	%r145, %r144, %r143;
	ld.shared.u32 	%r146, [%r182+12];
	add.s32 	%r147, %r146, %r145;
	ld.shared.u32 	%r148, [%r182+16];
	add.s32 	%r149, %r148, %r147;
	ld.shared.u32 	%r150, [%r182+20];
	add.s32 	%r151, %r150, %r149;
	ld.shared.u32 	%r152, [%r182+24];
	add.s32 	%r153, %r152, %r151;
	ld.shared.u32 	%r154, [%r182+28];
	add.s32 	%r155, %r154, %r153;
	st.volatile.shared.u32 	[%r2+128], %r155;
	ld.volatile.shared.u32 	%r159, [%r2+124];
	add.s32 	%r160, %r159, %r155;
	st.volatile.shared.u32 	[%r2+128], %r160;
	ld.volatile.shared.u32 	%r161, [%r2+120];
	add.s32 	%r162, %r161, %r160;
	st.volatile.shared.u32 	[%r2+128], %r162;
	ld.volatile.shared.u32 	%r163, [%r2+112];
	add.s32 	%r164, %r163, %r162;
	st.volatile.shared.u32 	[%r2+128], %r164;
	ld.volatile.shared.u32 	%r165, [%r2+96];
	add.s32 	%r166, %r165, %r164;
	st.volatile.shared.u32 	[%r2+128], %r166;
	ld.volatile.shared.u32 	%r167, [%r2+64];
	add.s32 	%r168, %r167, %r166;
	st.volatile.shared.u32 	[%r2+128], %r168;
	ld.volatile.shared.u32 	%r169, [%r2+124];
	add.s32 	%r170, %r169, %r186;
	add.s32 	%r171, %r141, %r170;
	st.shared.u32 	[%r182], %r170;
	add.s32 	%r172, %r143, %r170;
	st.shared.u32 	[%r182+4], %r171;
	add.s32 	%r173, %r145, %r170;
	st.shared.u32 	[%r182+8], %r172;
	add.s32 	%r174, %r147, %r170;
	st.shared.u32 	[%r182+12], %r173;
	add.s32 	%r175, %r149, %r170;
	st.shared.u32 	[%r182+16], %r174;
	add.s32 	%r176, %r151, %r170;
	st.shared.u32 	[%r182+20], %r175;
	add.s32 	%r177, %r153, %r170;
	st.shared.u32 	[%r182+24], %r176;
	st.shared.u32 	[%r182+28], %r177;
$L__BB2_14:
	bar.sync 	0;
	ld.shared.u32 	%r178, [%r5];
	add.s32 	%r179, %r178, %r22;
	ld.shared.u32 	%r180, [%r5+544];
	add.s32 	%r181, %r180, %r23;
	add.s64 	%rd24, %rd11, %rd21;
	st.global.v2.u32 	[%rd24], {%r178, %r179};
	bar.sync 	0;
	st.global.v2.u32 	[%rd24+1024], {%r180, %r181};
$L__BB2_15:
	ret;

}


// ===== COMPILED SASS (sm_100) =====

	.target	sm_100

	.elftype	@"ET_EXEC"


//--------------------- .note.nv.tkinfo           --------------------------
	.section	.note.nv.tkinfo,"",@"SHT_NOTE"
	.sectionflags	@"SHF_NOTE_NV_TKINFO"
	.tkinfo
        /*0018*/ 	.word	0x00000002
        /*0030*/ 	.string	""
        /*0030*/ 	.string	"ptxas"
        /*0030*/ 	.string	"Cuda compilation tools, release 13.0, V13.0.88"
        /*0030*/ 	.string	"Build cuda_13.0.r13.0/compiler.36424714_0"
        /*0030*/ 	.string	"-arch sm_100 -m 64 "



//--------------------- .note.nv.cuinfo           --------------------------
	.section	.note.nv.cuinfo,"",@"SHT_NOTE"
	.sectionflags	@"SHF_NOTE_NV_CUINFO"
        /*0018*/ 	.short	0x0002
        /*001a*/ 	.short	0x0064
        /*001c*/ 	.short	0x0082
	.zero		2


//--------------------- .nv.info                  --------------------------
	.section	.nv.info,"",@"SHT_CUDA_INFO"
	.align	4


	//----- nvinfo : EIATTR_REGCOUNT
	.align		4
        /*0000*/ 	.byte	0x04, 0x2f
        /*0002*/ 	.short	(.L_1 - .L_0)
	.align		4
.L_0:
        /*0004*/ 	.word	index@(_Z11DummyKernelv)
        /*0008*/ 	.word	0x00000004


	//----- nvinfo : EIATTR_FRAME_SIZE
	.align		4
.L_1:
        /*000c*/ 	.byte	0x04, 0x11
        /*000e*/ 	.short	(.L_3 - .L_2)
	.align		4
.L_2:
        /*0010*/ 	.word	index@(_Z11DummyKernelv)
        /*0014*/ 	.word	0x00000000


	//----- nvinfo : EIATTR_REGCOUNT
	.align		4
.L_3:
        /*0018*/ 	.byte	0x04, 0x2f
        /*001a*/ 	.short	(.L_5 - .L_4)
	.align		4
.L_4:
        /*001c*/ 	.word	index@(_Z11FlushKernelv)
        /*0020*/ 	.word	0x00000004


	//----- nvinfo : EIATTR_FRAME_SIZE
	.align		4
.L_5:
        /*0024*/ 	.byte	0x04, 0x11
        /*0026*/ 	.short	(.L_7 - .L_6)
	.align		4
.L_6:
        /*0028*/ 	.word	index@(_Z11FlushKernelv)
        /*002c*/ 	.word	0x00000000


	//----- nvinfo : EIATTR_REGCOUNT
	.align		4
.L_7:
        /*0030*/ 	.byte	0x04, 0x2f
        /*0032*/ 	.short	(.L_9 - .L_8)
	.align		4
.L_8:
        /*0034*/ 	.word	index@(_Z13SrtsScanSpinePjS_j)
        /*0038*/ 	.word	0x0000001f


	//----- nvinfo : EIATTR_FRAME_SIZE
	.align		4
.L_9:
        /*003c*/ 	.byte	0x04, 0x11
        /*003e*/ 	.short	(.L_11 - .L_10)
	.align		4
.L_10:
        /*0040*/ 	.word	index@(_Z13SrtsScanSpinePjS_j)
        /*0044*/ 	.word	0x00000000


	//----- nvinfo : EIATTR_MIN_STACK_SIZE
	.align		4
.L_11:
        /*0048*/ 	.byte	0x04, 0x12
        /*004a*/ 	.short	(.L_13 - .L_12)
	.align		4
.L_12:
        /*004c*/ 	.word	index@(_Z13SrtsScanSpinePjS_j)
        /*0050*/ 	.word	0x00000000


	//----- nvinfo : EIATTR_MIN_STACK_SIZE
	.align		4
.L_13:
        /*0054*/ 	.byte	0x04, 0x12
        /*0056*/ 	.short	(.L_15 - .L_14)
	.align		4
.L_14:
        /*0058*/ 	.word	index@(_Z11FlushKernelv)
        /*005c*/ 	.word	0x00000000


	//----- nvinfo : EIATTR_MIN_STACK_SIZE
	.align		4
.L_15:
        /*0060*/ 	.byte	0x04, 0x12
        /*0062*/ 	.short	(.L_17 - .L_16)
	.align		4
.L_16:
        /*0064*/ 	.word	index@(_Z11DummyKernelv)
        /*0068*/ 	.word	0x00000000
.L_17:


//--------------------- .nv.compat                --------------------------
	.section	.nv.compat,"",@"SHT_CUDA_COMPAT_INFO"
	.align	4
        /*0000*/ 	.byte	0x02, 0x09, 0x00, 0x00, 0x02, 0x02, 0x01, 0x00, 0x02, 0x05, 0x05, 0x00, 0x03, 0x07, 0x01, 0x01
        /*0010*/ 	.byte	0x02, 0x03, 0x00, 0x00, 0x02, 0x06, 0x01, 0x00, 0x04, 0x0b, 0x08, 0x00, 0x09, 0x00, 0x00, 0x00
        /*0020*/ 	.byte	0x00, 0x00, 0x00, 0x00


//--------------------- .nv.info._Z13SrtsScanSpinePjS_j --------------------------
	.section	.nv.info._Z13SrtsScanSpinePjS_j,"",@"SHT_CUDA_INFO"
	.sectionflags	@""
	.align	4


	//----- nvinfo : EIATTR_CUDA_API_VERSION
	.align		4
        /*0000*/ 	.byte	0x04, 0x37
        /*0002*/ 	.short	(.L_19 - .L_18)
.L_18:
        /*0004*/ 	.word	0x00000082


	//----- nvinfo : EIATTR_KPARAM_INFO
	.align		4
.L_19:
        /*0008*/ 	.byte	0x04, 0x17
        /*000a*/ 	.short	(.L_21 - .L_20)
.L_20:
        /*000c*/ 	.word	0x00000000
        /*0010*/ 	.short	0x0002
        /*0012*/ 	.short	0x0010
        /*0014*/ 	.byte	0x00, 0xf0, 0x11, 0x00


	//----- nvinfo : EIATTR_KPARAM_INFO
	.align		4
.L_21:
        /*0018*/ 	.byte	0x04, 0x17
        /*001a*/ 	.short	(.L_23 - .L_22)
.L_22:
        /*001c*/ 	.word	0x00000000
        /*0020*/ 	.short	0x0001
        /*0022*/ 	.short	0x0008
        /*0024*/ 	.byte	0x00, 0xf5, 0x21, 0x00


	//----- nvinfo : EIATTR_KPARAM_INFO
	.align		4
.L_23:
        /*0028*/ 	.byte	0x04, 0x17
        /*002a*/ 	.short	(.L_25 - .L_24)
.L_24:
        /*002c*/ 	.word	0x00000000
        /*0030*/ 	.short	0x0000
        /*0032*/ 	.short	0x0000
        /*0034*/ 	.byte	0x00, 0xf5, 0x21, 0x00


	//----- nvinfo : EIATTR_SPARSE_MMA_MASK
	.align		4
.L_25:
        /*0038*/ 	.byte	0x03, 0x50
        /*003a*/ 	.short	0x0000


	//----- nvinfo : EIATTR_MAXREG_COUNT
	.align		4
        /*003c*/ 	.byte	0x03, 0x1b
        /*003e*/ 	.short	0x00ff


	//----- nvinfo : EIATTR_NUM_BARRIERS
	.align		4
        /*0040*/ 	.byte	0x02, 0x4c
        /*0042*/ 	.byte	0x01
	.zero		1


	//----- nvinfo : EIATTR_MERCURY_ISA_VERSION
	.align		4
        /*0044*/ 	.byte	0x03, 0x5f
        /*0046*/ 	.short	0x0101


	//----- nvinfo : EIATTR_VRC_CTA_INIT_COUNT
	.align		4
        /*0048*/ 	.byte	0x02, 0x4a
	.zero		1
	.zero		1


	//----- nvinfo : EIATTR_EXIT_INSTR_OFFSETS
	.align		4
        /*004c*/ 	.byte	0x04, 0x1c
        /*004e*/ 	.short	(.L_27 - .L_26)


	//   ....[0]....
.L_26:
        /*0050*/ 	.word	0x000000e0


	//   ....[1]....
        /*0054*/ 	.word	0x00000cb0


	//   ....[2]....
        /*0058*/ 	.word	0x000011c0


	//----- nvinfo : EIATTR_CRS_STACK_SIZE
	.align		4
.L_27:
        /*005c*/ 	.byte	0x04, 0x1e
        /*005e*/ 	.short	(.L_29 - .L_28)
.L_28:
        /*0060*/ 	.word	0x00000000


	//----- nvinfo : EIATTR_CBANK_PARAM_SIZE
	.align		4
.L_29:
        /*0064*/ 	.byte	0x03, 0x19
        /*0066*/ 	.short	0x0014


	//----- nvinfo : EIATTR_PARAM_CBANK
	.align		4
        /*0068*/ 	.byte	0x04, 0x0a
        /*006a*/ 	.short	(.L_31 - .L_30)
	.align		4
.L_30:
        /*006c*/ 	.word	index@(.nv.constant0._Z13SrtsScanSpinePjS_j)
        /*0070*/ 	.short	0x0380
        /*0072*/ 	.short	0x0014


	//----- nvinfo : EIATTR_SW_WAR
	.align		4
.L_31:
        /*0074*/ 	.byte	0x04, 0x36
        /*0076*/ 	.short	(.L_33 - .L_32)
.L_32:
        /*0078*/ 	.word	0x00000008
.L_33:


//--------------------- .nv.info._Z11FlushKernelv --------------------------
	.section	.nv.info._Z11FlushKernelv,"",@"SHT_CUDA_INFO"
	.sectionflags	@""
	.align	4


	//----- nvinfo : EIATTR_CUDA_API_VERSION
	.align		4
        /*0000*/ 	.byte	0x04, 0x37
        /*0002*/ 	.short	(.L_35 - .L_34)
.L_34:
        /*0004*/ 	.word	0x00000082


	//----- nvinfo : EIATTR_SPARSE_MMA_MASK
	.align		4
.L_35:
        /*0008*/ 	.byte	0x03, 0x50
        /*000a*/ 	.short	0x0000


	//----- nvinfo : EIATTR_MAXREG_COUNT
	.align		4
        /*000c*/ 	.byte	0x03, 0x1b
        /*000e*/ 	.short	0x00ff


	//----- nvinfo : EIATTR_MERCURY_ISA_VERSION
	.align		4
        /*0010*/ 	.byte	0x03, 0x5f
        /*0012*/ 	.short	0x0101


	//----- nvinfo : EIATTR_VRC_CTA_INIT_COUNT
	.align		4
        /*0014*/ 	.byte	0x02, 0x4a
	.zero		1
	.zero		1


	//----- nvinfo : EIATTR_EXIT_INSTR_OFFSETS
	.align		4
        /*0018*/ 	.byte	0x04, 0x1c
        /*001a*/ 	.short	(.L_37 - .L_36)


	//   ....[0]....
.L_36:
        /*001c*/ 	.word	0x00000010


	//----- nvinfo : EIATTR_SW_WAR
	.align		4
.L_37:
        /*0020*/ 	.byte	0x04, 0x36
        /*0022*/ 	.short	(.L_39 - .L_38)
.L_38:
        /*0024*/ 	.word	0x00000008
.L_39:


//--------------------- .nv.info._Z11DummyKernelv --------------------------
	.section	.nv.info._Z11DummyKernelv,"",@"SHT_CUDA_INFO"
	.sectionflags	@""
	.align	4


	//----- nvinfo : EIATTR_CUDA_API_VERSION
	.align		4
        /*0000*/ 	.byte	0x04, 0x37
        /*0002*/ 	.short	(.L_41 - .L_40)
.L_40:
        /*0004*/ 	.word	0x00000082


	//----- nvinfo : EIATTR_SPARSE_MMA_MASK
	.align		4
.L_41:
        /*0008*/ 	.byte	0x03, 0x50
        /*000a*/ 	.short	0x0000


	//----- nvinfo : EIATTR_MAXREG_COUNT
	.align		4
        /*000c*/ 	.byte	0x03, 0x1b
        /*000e*/ 	.short	0x00ff


	//----- nvinfo : EIATTR_MERCURY_ISA_VERSION
	.align		4
        /*0010*/ 	.byte	0x03, 0x5f
        /*0012*/ 	.short	0x0101


	//----- nvinfo : EIATTR_VRC_CTA_INIT_COUNT
	.align		4
        /*0014*/ 	.byte	0x02, 0x4a
	.zero		1
	.zero		1


	//----- nvinfo : EIATTR_EXIT_INSTR_OFFSETS
	.align		4
        /*0018*/ 	.byte	0x04, 0x1c
        /*001a*/ 	.short	(.L_43 - .L_42)


	//   ....[0]....
.L_42:
        /*001c*/ 	.word	0x00000010


	//----- nvinfo : EIATTR_SW_WAR
	.align		4
.L_43:
        /*0020*/ 	.byte	0x04, 0x36
        /*0022*/ 	.short	(.L_45 - .L_44)
.L_44:
        /*0024*/ 	.word	0x00000008
.L_45:


//--------------------- .nv.callgraph             --------------------------
	.section	.nv.callgraph,"",@"SHT_CUDA_CALLGRAPH"
	.align	4
	.sectionentsize	8
	.align		4
        /*0000*/ 	.word	0x00000000
	.align		4
        /*0004*/ 	.word	0xffffffff
	.align		4
        /*0008*/ 	.word	0x00000000
	.align		4
        /*000c*/ 	.word	0xfffffffe
	.align		4
        /*0010*/ 	.word	0x00000000
	.align		4
        /*0014*/ 	.word	0xfffffffd
	.align		4
        /*0018*/ 	.word	0x00000000
	.align		4
        /*001c*/ 	.word	0xfffffffc


//--------------------- .text._Z13SrtsScanSpinePjS_j --------------------------
	.section	.text._Z13SrtsScanSpinePjS_j,"ax",@progbits
	.align	128
        .global         _Z13SrtsScanSpinePjS_j
        .type           _Z13SrtsScanSpinePjS_j,@function
        .size           _Z13SrtsScanSpinePjS_j,(.L_x_11 - _Z13SrtsScanSpinePjS_j)
        .other          _Z13SrtsScanSpinePjS_j,@"STO_CUDA_ENTRY STV_DEFAULT"
_Z13SrtsScanSpinePjS_j:
.text._Z13SrtsScanSpinePjS_j:
[----:B------:R-:W-:Y:S01]  /*0000*/  LDC R1, c[0x0][0x37c] ;  /* 0x0000df00ff017b82 */ /* 0x000fe20000000800 */
[----:B------:R-:W0:Y:S07]  /*0010*/  S2R R0, SR_TID.X ;  /* 0x0000000000007919 */ /* 0x000e2e0000002100 */
[----:B------:R-:W1:Y:S01]  /*0020*/  LDC R16, c[0x0][0x390] ;  /* 0x0000e400ff107b82 */ /* 0x000e620000000800 */
[----:B------:R-:W-:Y:S01]  /*0030*/  MOV R3, 0x400 ;  /* 0x0000040000037802 */ /* 0x000fe20000000f00 */
[----:B------:R-:W2:Y:S04]  /*0040*/  S2R R6, SR_CgaCtaId ;  /* 0x0000000000067919 */ /* 0x000ea80000008800 */
[----:B------:R-:W-:Y:S01]  /*0050*/  VIADD R4, R3, 0x440 ;  /* 0x0000044003047836 */ /* 0x000fe20000000000 */
[----:B-1----:R-:W-:-:S02]  /*0060*/  ISETP.NE.AND P1, PT, R16, RZ, PT ;  /* 0x000000ff1000720c */ /* 0x002fc40003f25270 */
[C---:B0-----:R-:W-:Y:S01]  /*0070*/  ISETP.GT.U32.AND P0, PT, R0.reuse, 0x1f, PT ;  /* 0x0000001f0000780c */ /* 0x041fe20003f04070 */
[----:B------:R-:W-:Y:S01]  /*0080*/  IMAD.SHL.U32 R2, R0, 0x4, RZ ;  /* 0x0000000400027824 */ /* 0x000fe200078e00ff */
[----:B--2---:R-:W-:-:S04]  /*0090*/  LEA R5, R6, R4, 0x18 ;  /* 0x0000000406057211 */ /* 0x004fc800078ec0ff */
[----:B------:R-:W-:-:S07]  /*00a0*/  IADD3 R8, PT, PT, R2, R5, RZ ;  /* 0x0000000502087210 */ /* 0x000fce0007ffe0ff */
[----:B------:R0:W-:Y:S01]  /*00b0*/  @!P0 STS [R8], RZ ;  /* 0x000000ff08008388 */ /* 0x0001e20000000800 */
[----:B------:R-:W-:Y:S02]  /*00c0*/  @!P0 SHF.R.U32.HI R4, RZ, 0x1, R0 ;  /* 0x00000001ff048819 */ /* 0x000fe40000011600 */
[----:B------:R-:W-:Y:S01]  /*00d0*/  @!P0 LEA R5, R6, R3, 0x18 ;  /* 0x0000000306058211 */ /* 0x000fe200078ec0ff */
[----:B------:R-:W-:Y:S06]  /*00e0*/  @!P1 EXIT ;  /* 0x000000000000994d */ /* 0x000fec0003800000 */
[----:B------:R-:W-:Y:S01]  /*00f0*/  ISETP.GE.U32.AND P1, PT, R16, 0x201, PT ;  /* 0x000002011000780c */ /* 0x000fe20003f26070 */
[----:B------:R-:W-:Y:S01]  /*0100*/  @!P0 IMAD R4, R4, 0x44, R5 ;  /* 0x0000004404048824 */ /* 0x000fe200078e0205 */
[----:B------:R-:W-:Y:S01]  /*0110*/  LEA R7, R6, R3, 0x18 ;  /* 0x0000000306077211 */ /* 0x000fe200078ec0ff */
[----:B------:R-:W-:Y:S01]  /*0120*/  @!P0 IMAD.SHL.U32 R3, R0, 0x20, RZ ;  /* 0x0000002000038824 */ /* 0x000fe200078e00ff */
[----:B------:R-:W-:Y:S01]  /*0130*/  SHF.R.U32.HI R6, RZ, 0x4, R0 ;  /* 0x00000004ff067819 */ /* 0x000fe20000011600 */
[----:B------:R-:W1:Y:S01]  /*0140*/  LDCU.64 UR10, c[0x0][0x358] ;  /* 0x00006b00ff0a77ac */ /* 0x000e620008000a00 */
[----:B------:R-:W-:Y:S01]  /*0150*/  LOP3.LUT R5, R2, 0x3c, RZ, 0xc0, !PT ;  /* 0x0000003c02057812 */ /* 0x000fe200078ec0ff */
[----:B------:R-:W-:Y:S01]  /*0160*/  VIADD R16, R16, 0xffffffff ;  /* 0xffffffff10107836 */ /* 0x000fe20000000000 */
[----:B------:R-:W-:Y:S01]  /*0170*/  @!P0 LOP3.LUT R3, R3, 0x20, RZ, 0xc0, !PT ;  /* 0x0000002003038812 */ /* 0x000fe200078ec0ff */
[----:B------:R-:W-:Y:S01]  /*0180*/  IMAD R6, R6, 0x44, R7 ;  /* 0x0000004406067824 */ /* 0x000fe200078e0207 */
[----:B------:R-:W-:Y:S01]  /*0190*/  UMOV UR4, URZ ;  /* 0x000000ff00047c82 */ /* 0x000fe20008000000 */
[----:B------:R-:W-:Y:S01]  /*01a0*/  UMOV UR5, URZ ;  /* 0x000000ff00057c82 */ /* 0x000fe20008000000 */
[----:B------:R-:W-:-:S02]  /*01b0*/  IMAD.MOV.U32 R11, RZ, RZ, RZ ;  /* 0x000000ffff0b7224 */ /* 0x000fc400078e00ff */
[----:B------:R-:W-:Y:S01]  /*01c0*/  @!P0 IMAD.IADD R9, R4, 0x1, R3 ;  /* 0x0000000104098824 */ /* 0x000fe200078e0203 */
[----:B------:R-:W-:Y:S01]  /*01d0*/  IADD3 R10, PT, PT, R6, R5, RZ ;  /* 0x00000005060a7210 */ /* 0x000fe20007ffe0ff */
[----:B------:R-:W-:Y:S06]  /*01e0*/  @!P1 BRA `(.L_x_0) ;  /* 0x0000000800ac9947 */ /* 0x000fec0003800000 */
[----:B------:R-:W2:Y:S01]  /*01f0*/  LDCU.128 UR4, c[0x0][0x380] ;  /* 0x00007000ff0477ac */ /* 0x000ea20008000c00 */
[----:B------:R-:W-:Y:S02]  /*0200*/  HFMA2 R2, -RZ, RZ, 0, 0.0001220703125 ;  /* 0x00000800ff027431 */ /* 0x000fe400000001ff */
[----:B------:R-:W-:Y:S01]  /*0210*/  IMAD.MOV.U32 R3, RZ, RZ, 0x0 ;  /* 0x00000000ff037424 */ /* 0x000fe200078e00ff */
[----:B------:R-:W-:Y:S01]  /*0220*/  LEA.HI R4, R16, 0x1, RZ, 0x17 ;  /* 0x0000000110047811 */ /* 0x000fe200078fb8ff */
[----:B------:R-:W-:-:S03]  /*0230*/  IMAD.MOV.U32 R11, RZ, RZ, RZ ;  /* 0x000000ffff0b7224 */ /* 0x000fc600078e00ff */
[----:B------:R-:W-:Y:S01]  /*0240*/  LOP3.LUT R4, R4, 0xfffffe, RZ, 0xc0, !PT ;  /* 0x00fffffe04047812 */ /* 0x000fe200078ec0ff */
[----:B------:R-:W-:-:S03]  /*0250*/  IMAD.WIDE.U32 R2, R0, 0x8, R2 ;  /* 0x0000000800027825 */ /* 0x000fc600078e0002 */
[----:B------:R-:W-:Y:S02]  /*0260*/  IADD3 R17, PT, PT, -R4, RZ, RZ ;  /* 0x000000ff04117210 */ /* 0x000fe40007ffe1ff */
[C---:B--2---:R-:W-:Y:S01]  /*0270*/  IADD3 R14, P1, PT, R2.reuse, UR4, RZ ;  /* 0x00000004020e7c10 */ /* 0x044fe2000ff3e0ff */
[----:B------:R-:W-:Y:S01]  /*0280*/  UMOV UR4, URZ ;  /* 0x000000ff00047c82 */ /* 0x000fe20008000000 */
[----:B------:R-:W-:Y:S02]  /*0290*/  IADD3 R18, P2, PT, R2, UR6, RZ ;  /* 0x0000000602127c10 */ /* 0x000fe4000ff5e0ff */
[C---:B------:R-:W-:Y:S02]  /*02a0*/  IADD3.X R15, PT, PT, R3.reuse, UR5, RZ, P1, !PT ;  /* 0x00000005030f7c10 */ /* 0x040fe40008ffe4ff */
[----:B------:R-:W-:-:S09]  /*02b0*/  IADD3.X R19, PT, PT, R3, UR7, RZ, P2, !PT ;  /* 0x0000000703137c10 */ /* 0x000fd200097fe4ff */
.L_x_5:
[----:B------:R-:W-:Y:S02]  /*02c0*/  IMAD.MOV.U32 R2, RZ, RZ, R14 ;  /* 0x000000ffff027224 */ /* 0x000fe400078e000e */
[----:B------:R-:W-:-:S05]  /*02d0*/  IMAD.MOV.U32 R3, RZ, RZ, R15 ;  /* 0x000000ffff037224 */ /* 0x000fca00078e000f */
[----:B-12---:R-:W2:Y:S01]  /*02e0*/  LDG.E.64 R14, desc[UR10][R2.64+-0x800] ;  /* 0xfff8000a020e7981 */ /* 0x006ea2000c1e1b00 */
[----:B------:R-:W-:Y:S06]  /*02f0*/  BAR.SYNC.DEFER_BLOCKING 0x0 ;  /* 0x0000000000007b1d */ /* 0x000fec0000010000 */
[----:B------:R-:W3:Y:S01]  /*0300*/  LDG.E.64 R12, desc[UR10][R2.64+-0x400] ;  /* 0xfffc000a020c7981 */ /* 0x000ee2000c1e1b00 */
[----:B------:R-:W-:Y:S01]  /*0310*/  BSSY.RECONVERGENT B0, `(.L_x_1) ;  /* 0x000003c000007945 */ /* 0x000fe20003800200 */
[----:B--2---:R-:W-:-:S05]  /*0320*/  IADD3 R15, PT, PT, R14, R15, RZ ;  /* 0x0000000f0e0f7210 */ /* 0x004fca0007ffe0ff */
[----:B------:R1:W-:Y:S01]  /*0330*/  STS [R10], R15 ;  /* 0x0000000f0a007388 */ /* 0x0003e20000000800 */
[----:B---3--:R-:W-:-:S05]  /*0340*/  IMAD.IADD R13, R12, 0x1, R13 ;  /* 0x000000010c0d7824 */ /* 0x008fca00078e020d */
[----:B------:R1:W-:Y:S01]  /*0350*/  STS [R10+0x220], R13 ;  /* 0x0002200d0a007388 */ /* 0x0003e20000000800 */
[----:B------:R-:W-:Y:S06]  /*0360*/  BAR.SYNC.DEFER_BLOCKING 0x0 ;  /* 0x0000000000007b1d */ /* 0x000fec0000010000 */
[----:B------:R-:W-:Y:S05]  /*0370*/  @P0 BRA `(.L_x_2) ;  /* 0x0000000000d40947 */ /* 0x000fea0003800000 */
[----:B------:R-:W-:Y:S01]  /*0380*/  LDS R4, [R9] ;  /* 0x0000000009047984 */ /* 0x000fe20000000800 */
[----:B------:R-:W2:Y:S01]  /*0390*/  S2UR UR6, SR_CgaCtaId ;  /* 0x00000000000679c3 */ /* 0x000ea20000008800 */
[----:B------:R-:W-:Y:S02]  /*03a0*/  UMOV UR5, 0x400 ;  /* 0x0000040000057882 */ /* 0x000fe40000000000 */
[----:B------:R-:W3:Y:S04]  /*03b0*/  LDS R5, [R9+0x4] ;  /* 0x0000040009057984 */ /* 0x000ee80000000800 */
[----:B------:R-:W4:Y:S04]  /*03c0*/  LDS R6, [R9+0x8] ;  /* 0x0000080009067984 */ /* 0x000f280000000800 */
[----:B------:R-:W5:Y:S04]  /*03d0*/  LDS R7, [R9+0xc] ;  /* 0x00000c0009077984 */ /* 0x000f680000000800 */
[----:B------:R-:W1:Y:S04]  /*03e0*/  LDS R20, [R9+0x10] ;  /* 0x0000100009147984 */ /* 0x000e680000000800 */
[----:B------:R-:W0:Y:S04]  /*03f0*/  LDS R22, [R9+0x14] ;  /* 0x0000140009167984 */ /* 0x000e280000000800 */
[----:B------:R-:W0:Y:S01]  /*0400*/  LDS R24, [R9+0x18] ;  /* 0x0000180009187984 */ /* 0x000e220000000800 */
[----:B--2---:R-:W-:-:S03]  /*0410*/  ULEA UR5, UR6, UR5, 0x18 ;  /* 0x0000000506057291 */ /* 0x004fc6000f8ec0ff */
[----:B------:R-:W2:Y:S01]  /*0420*/  LDS R21, [R9+0x1c] ;  /* 0x00001c0009157984 */ /* 0x000ea20000000800 */
[----:B---3--:R-:W-:-:S05]  /*0430*/  IMAD.IADD R5, R4, 0x1, R5 ;  /* 0x0000000104057824 */ /* 0x008fca00078e0205 */
[----:B----4-:R-:W-:-:S05]  /*0440*/  IADD3 R6, PT, PT, R5, R6, RZ ;  /* 0x0000000605067210 */ /* 0x010fca0007ffe0ff */
[----:B-----5:R-:W-:-:S04]  /*0450*/  IMAD.IADD R7, R6, 0x1, R7 ;  /* 0x0000000106077824 */ /* 0x020fc800078e0207 */
[----:B-1----:R-:W-:-:S05]  /*0460*/  IMAD.IADD R13, R7, 0x1, R20 ;  /* 0x00000001070d7824 */ /* 0x002fca00078e0214 */
[----:B0-----:R-:W-:-:S05]  /*0470*/  IADD3 R15, PT, PT, R13, R22, RZ ;  /* 0x000000160d0f7210 */ /* 0x001fca0007ffe0ff */
[----:B------:R-:W-:-:S04]  /*0480*/  IMAD.IADD R20, R15, 0x1, R24 ;  /* 0x000000010f147824 */ /* 0x000fc800078e0218 */
[----:B--2---:R-:W-:-:S05]  /*0490*/  IMAD.IADD R21, R20, 0x1, R21 ;  /* 0x0000000114157824 */ /* 0x004fca00078e0215 */
[----:B------:R-:W-:Y:S04]  /*04a0*/  STS [R8+0x80], R21 ;  /* 0x0000801508007388 */ /* 0x000fe80000000800 */
[----:B------:R-:W0:Y:S02]  /*04b0*/  LDS R22, [R8+0x7c] ;  /* 0x00007c0008167984 */ /* 0x000e240000000800 */
[----:B0-----:R-:W-:-:S05]  /*04c0*/  IADD3 R23, PT, PT, R21, R22, RZ ;  /* 0x0000001615177210 */ /* 0x001fca0007ffe0ff */
[----:B------:R-:W-:Y:S04]  /*04d0*/  STS [R8+0x80], R23 ;  /* 0x0000801708007388 */ /* 0x000fe80000000800 */
[----:B------:R-:W0:Y:S02]  /*04e0*/  LDS R22, [R8+0x78] ;  /* 0x0000780008167984 */ /* 0x000e240000000800 */
[----:B0-----:R-:W-:-:S05]  /*04f0*/  IMAD.IADD R25, R23, 0x1, R22 ;  /* 0x0000000117197824 */ /* 0x001fca00078e0216 */
[----:B------:R-:W-:Y:S04]  /*0500*/  STS [R8+0x80], R25 ;  /* 0x0000801908007388 */ /* 0x000fe80000000800 */
[----:B------:R-:W0:Y:S02]  /*0510*/  LDS R22, [R8+0x70] ;  /* 0x0000700008167984 */ /* 0x000e240000000800 */
[----:B0-----:R-:W-:-:S05]  /*0520*/  IMAD.IADD R27, R25, 0x1, R22 ;  /* 0x00000001191b7824 */ /* 0x001fca00078e0216 */
[----:B------:R-:W-:Y:S04]  /*0530*/  STS [R8+0x80], R27 ;  /* 0x0000801b08007388 */ /* 0x000fe80000000800 */
[----:B------:R-:W0:Y:S02]  /*0540*/  LDS R22, [R8+0x60] ;  /* 0x0000600008167984 */ /* 0x000e240000000800 */
[----:B0-----:R-:W-:-:S05]  /*0550*/  IADD3 R21, PT, PT, R27, R22, RZ ;  /* 0x000000161b157210 */ /* 0x001fca0007ffe0ff */
[----:B------:R-:W-:Y:S04]  /*0560*/  STS [R8+0x80], R21 ;  /* 0x0000801508007388 */ /* 0x000fe80000000800 */
[----:B------:R-:W0:Y:S02]  /*0570*/  LDS R22, [R8+0x40] ;  /* 0x0000400008167984 */ /* 0x000e240000000800 */
[----:B0-----:R-:W-:-:S05]  /*0580*/  IMAD.IADD R23, R21, 0x1, R22 ;  /* 0x0000000115177824 */ /* 0x001fca00078e0216 */
[----:B------:R-:W-:Y:S04]  /*0590*/  STS [R8+0x80], R23 ;  /* 0x0000801708007388 */ /* 0x000fe80000000800 */
[----:B------:R-:W0:Y:S04]  /*05a0*/  LDS R24, [R8+0x7c] ;  /* 0x00007c0008187984 */ /* 0x000e280000000800 */
[----:B------:R-:W1:Y:S01]  /*05b0*/  LDS R22, [UR5+0x53c] ;  /* 0x00053c05ff167984 */ /* 0x000e620008000800 */
[----:B0-----:R-:W-:-:S04]  /*05c0*/  IMAD.IADD R24, R11, 0x1, R24 ;  /* 0x000000010b187824 */ /* 0x001fc800078e0218 */
[--C-:B------:R-:W-:Y:S01]  /*05d0*/  IMAD.IADD R26, R5, 0x1, R24.reuse ;  /* 0x00000001051a7824 */ /* 0x100fe200078e0218 */
[-C--:B------:R-:W-:Y:S01]  /*05e0*/  IADD3 R4, PT, PT, R4, R24.reuse, RZ ;  /* 0x0000001804047210 */ /* 0x080fe20007ffe0ff */
[--C-:B------:R-:W-:Y:S01]  /*05f0*/  IMAD.IADD R6, R6, 0x1, R24.reuse ;  /* 0x0000000106067824 */ /* 0x100fe200078e0218 */
[-C--:B------:R-:W-:Y:S01]  /*0600*/  IADD3 R28, PT, PT, R7, R24.reuse, RZ ;  /* 0x00000018071c7210 */ /* 0x080fe20007ffe0ff */
[--C-:B------:R-:W-:Y:S01]  /*0610*/  IMAD.IADD R13, R13, 0x1, R24.reuse ;  /* 0x000000010d0d7824 */ /* 0x100fe200078e0218 */
[----:B------:R-:W-:Y:S01]  /*0620*/  IADD3 R20, PT, PT, R20, R24, RZ ;  /* 0x0000001814147210 */ /* 0x000fe20007ffe0ff */
[----:B------:R-:W-:Y:S01]  /*0630*/  IMAD.IADD R15, R15, 0x1, R24 ;  /* 0x000000010f0f7824 */ /* 0x000fe200078e0218 */
[----:B------:R2:W-:Y:S01]  /*0640*/  STS [R9], R24 ;  /* 0x0000001809007388 */ /* 0x0005e20000000800 */
[----:B-1----:R-:W-:-:S03]  /*0650*/  IMAD.IADD R11, R11, 0x1, R22 ;  /* 0x000000010b0b7824 */ /* 0x002fc600078e0216 */
[----:B------:R2:W-:Y:S04]  /*0660*/  STS [R9+0x4], R4 ;  /* 0x0000040409007388 */ /* 0x0005e80000000800 */
[----:B------:R2:W-:Y:S04]  /*0670*/  STS [R9+0x8], R26 ;  /* 0x0000081a09007388 */ /* 0x0005e80000000800 */
[----:B------:R2:W-:Y:S04]  /*0680*/  STS [R9+0xc], R6 ;  /* 0x00000c0609007388 */ /* 0x0005e80000000800 */
[----:B------:R2:W-:Y:S04]  /*0690*/  STS [R9+0x10], R28 ;  /* 0x0000101c09007388 */ /* 0x0005e80000000800 */
[----:B------:R2:W-:Y:S04]  /*06a0*/  STS [R9+0x14], R13 ;  /* 0x0000140d09007388 */ /* 0x0005e80000000800 */
[----:B------:R2:W-:Y:S04]  /*06b0*/  STS [R9+0x18], R15 ;  /* 0x0000180f09007388 */ /* 0x0005e80000000800 */
[----:B------:R2:W-:Y:S02]  /*06c0*/  STS [R9+0x1c], R20 ;  /* 0x00001c1409007388 */ /* 0x0005e40000000800 */
.L_x_2:
[----:B------:R-:W-:Y:S05]  /*06d0*/  BSYNC.RECONVERGENT B0 ;  /* 0x0000000000007941 */ /* 0x000fea0003800200 */
.L_x_1:
[----:B------:R-:W-:Y:S01]  /*06e0*/  BAR.SYNC.DEFER_BLOCKING 0x0 ;  /* 0x0000000000007b1d */ /* 0x000fe20000010000 */
[----:B-12---:R-:W-:-:S05]  /*06f0*/  IMAD.MOV.U32 R13, RZ, RZ, R19 ;  /* 0x000000ffff0d7224 */ /* 0x006fca00078e0013 */
[----:B------:R-:W1:Y:S04]  /*0700*/  LDS R6, [R10+0x220] ;  /* 0x000220000a067984 */ /* 0x000e680000000800 */
[----:B------:R-:W2:Y:S01]  /*0710*/  LDS R4, [R10] ;  /* 0x000000000a047984 */ /* 0x000ea20000000800 */
[----:B-1----:R-:W-:Y:S01]  /*0720*/  IADD3 R7, PT, PT, R12, R6, RZ ;  /* 0x000000060c077210 */ /* 0x002fe20007ffe0ff */
[----:B------:R-:W-:Y:S02]  /*0730*/  IMAD.MOV.U32 R12, RZ, RZ, R18 ;  /* 0x000000ffff0c7224 */ /* 0x000fe400078e0012 */
[----:B--2---:R-:W-:-:S05]  /*0740*/  IMAD.IADD R5, R14, 0x1, R4 ;  /* 0x000000010e057824 */ /* 0x004fca00078e0204 */
[----:B------:R1:W-:Y:S01]  /*0750*/  STG.E.64 desc[UR10][R12.64+-0x800], R4 ;  /* 0xfff800040c007986 */ /* 0x0003e2000c101b0a */
[----:B------:R-:W-:Y:S06]  /*0760*/  BAR.SYNC.DEFER_BLOCKING 0x0 ;  /* 0x0000000000007b1d */ /* 0x000fec0000010000 */
[----:B------:R1:W-:Y:S04]  /*0770*/  STG.E.64 desc[UR10][R12.64+-0x400], R6 ;  /* 0xfffc00060c007986 */ /* 0x0003e8000c101b0a */
[----:B------:R-:W2:Y:S01]  /*0780*/  LDG.E.64 R18, desc[UR10][R2.64] ;  /* 0x0000000a02127981 */ /* 0x000ea2000c1e1b00 */
[----:B------:R-:W-:Y:S06]  /*0790*/  BAR.SYNC.DEFER_BLOCKING 0x0 ;  /* 0x0000000000007b1d */ /* 0x000fec0000010000 */
[----:B------:R-:W3:Y:S01]  /*07a0*/  LDG.E.64 R14, desc[UR10][R2.64+0x400] ;  /* 0x0004000a020e7981 */ /* 0x000ee2000c1e1b00 */
[----:B------:R-:W-:Y:S01]  /*07b0*/  ISETP.GT.U32.AND P0, PT, R0, 0x1f, PT ;  /* 0x0000001f0000780c */ /* 0x000fe20003f04070 */
[----:B------:R-:W-:Y:S01]  /*07c0*/  BSSY.RECONVERGENT B0, `(.L_x_3) ;  /* 0x000003c000007945 */ /* 0x000fe20003800200 */
[----:B--2---:R-:W-:-:S05]  /*07d0*/  IADD3 R19, PT, PT, R18, R19, RZ ;  /* 0x0000001312137210 */ /* 0x004fca0007ffe0ff */
[----:B------:R1:W-:Y:S01]  /*07e0*/  STS [R10], R19 ;  /* 0x000000130a007388 */ /* 0x0003e20000000800 */
[----:B---3--:R-:W-:-:S05]  /*07f0*/  IMAD.IADD R15, R14, 0x1, R15 ;  /* 0x000000010e0f7824 */ /* 0x008fca00078e020f */
[----:B------:R1:W-:Y:S01]  /*0800*/  STS [R10+0x220], R15 ;  /* 0x0002200f0a007388 */ /* 0x0003e20000000800 */
[----:B------:R-:W-:Y:S06]  /*0810*/  BAR.SYNC.DEFER_BLOCKING 0x0 ;  /* 0x0000000000007b1d */ /* 0x000fec0000010000 */
[----:B------:R-:W-:Y:S05]  /*0820*/  @P0 BRA `(.L_x_4) ;  /* 0x0000000000d40947 */ /* 0x000fea0003800000 */
[----:B-1----:R-:W-:Y:S01]  /*0830*/  LDS R4, [R9] ;  /* 0x0000000009047984 */ /* 0x002fe20000000800 */
[----:B------:R-:W1:Y:S01]  /*0840*/  S2UR UR6, SR_CgaCtaId ;  /* 0x00000000000679c3 */ /* 0x000e620000008800 */
[----:B------:R-:W-:Y:S02]  /*0850*/  UMOV UR5, 0x400 ;  /* 0x0000040000057882 */ /* 0x000fe40000000000 */
[----:B------:R-:W2:Y:S04]  /*0860*/  LDS R5, [R9+0x4] ;  /* 0x0000040009057984 */ /* 0x000ea80000000800 */
[----:B------:R-:W3:Y:S04]  /*0870*/  LDS R6, [R9+0x8] ;  /* 0x0000080009067984 */ /* 0x000ee80000000800 */
[----:B------:R-:W4:Y:S04]  /*0880*/  LDS R7, [R9+0xc] ;  /* 0x00000c0009077984 */ /* 0x000f280000000800 */
[----:B------:R-:W5:Y:S04]  /*0890*/  LDS R20, [R9+0x10] ;  /* 0x0000100009147984 */ /* 0x000f680000000800 */
[----:B------:R-:W0:Y:S04]  /*08a0*/  LDS R22, [R9+0x14] ;  /* 0x0000140009167984 */ /* 0x000e280000000800 */
[----:B------:R-:W0:Y:S01]  /*08b0*/  LDS R24, [R9+0x18] ;  /* 0x0000180009187984 */ /* 0x000e220000000800 */
[----:B-1----:R-:W-:-:S03]  /*08c0*/  ULEA UR5, UR6, UR5, 0x18 ;  /* 0x0000000506057291 */ /* 0x002fc6000f8ec0ff */
[----:B------:R-:W1:Y:S01]  /*08d0*/  LDS R21, [R9+0x1c] ;  /* 0x00001c0009157984 */ /* 0x000e620000000800 */
[----:B--2---:R-:W-:-:S05]  /*08e0*/  IMAD.IADD R5, R4, 0x1, R5 ;  /* 0x0000000104057824 */ /* 0x004fca00078e0205 */
[----:B---3--:R-:W-:-:S05]  /*08f0*/  IADD3 R6, PT, PT, R5, R6, RZ ;  /* 0x0000000605067210 */ /* 0x008fca0007ffe0ff */
[----:B----4-:R-:W-:-:S05]  /*0900*/  IMAD.IADD R7, R6, 0x1, R7 ;  /* 0x0000000106077824 */ /* 0x010fca00078e0207 */
[----:B-----5:R-:W-:-:S05]  /*0910*/  IADD3 R15, PT, PT, R7, R20, RZ ;  /* 0x00000014070f7210 */ /* 0x020fca0007ffe0ff */
[----:B0-----:R-:W-:-:S05]  /*0920*/  IMAD.IADD R19, R15, 0x1, R22 ;  /* 0x000000010f137824 */ /* 0x001fca00078e0216 */
[----:B------:R-:W-:-:S05]  /*0930*/  IADD3 R20, PT, PT, R19, R24, RZ ;  /* 0x0000001813147210 */ /* 0x000fca0007ffe0ff */
[----:B-1----:R-:W-:-:S05]  /*0940*/  IMAD.IADD R21, R20, 0x1, R21 ;  /* 0x0000000114157824 */ /* 0x002fca00078e0215 */
        /* <DEDUP_REMOVED lines=23> */
[----:B------:R-:W-:Y:S01]  /*0ac0*/  IMAD.IADD R19, R19, 0x1, R24 ;  /* 0x0000000113137824 */ /* 0x000fe200078e0218 */
[-C--:B------:R-:W-:Y:S01]  /*0ad0*/  IADD3 R15, PT, PT, R15, R24.reuse, RZ ;  /* 0x000000180f0f7210 */ /* 0x080fe20007ffe0ff */
[----:B------:R2:W-:Y:S01]  /*0ae0*/  STS [R9], R24 ;  /* 0x0000001809007388 */ /* 0x0005e20000000800 */
[----:B------:R-:W-:Y:S01]  /*0af0*/  IADD3 R20, PT, PT, R20, R24, RZ ;  /* 0x0000001814147210 */ /* 0x000fe20007ffe0ff */
[----:B-1----:R-:W-:Y:S02]  /*0b00*/  IMAD.IADD R11, R11, 0x1, R22 ;  /* 0x000000010b0b7824 */ /* 0x002fe400078e0216 */
[----:B------:R2:W-:Y:S04]  /*0b10*/  STS [R9+0x4], R4 ;  /* 0x0000040409007388 */ /* 0x0005e80000000800 */
[----:B------:R2:W-:Y:S04]  /*0b20*/  STS [R9+0x8], R26 ;  /* 0x0000081a09007388 */ /* 0x0005e80000000800 */
[----:B------:R2:W-:Y:S04]  /*0b30*/  STS [R9+0xc], R6 ;  /* 0x00000c0609007388 */ /* 0x0005e80000000800 */
[----:B------:R2:W-:Y:S04]  /*0b40*/  STS [R9+0x10], R28 ;  /* 0x0000101c09007388 */ /* 0x0005e80000000800 */
[----:B------:R2:W-:Y:S04]  /*0b50*/  STS [R9+0x14], R15 ;  /* 0x0000140f09007388 */ /* 0x0005e80000000800 */
[----:B------:R2:W-:Y:S04]  /*0b60*/  STS [R9+0x18], R19 ;  /* 0x0000181309007388 */ /* 0x0005e80000000800 */
[----:B------:R2:W-:Y:S02]  /*0b70*/  STS [R9+0x1c], R20 ;  /* 0x00001c1409007388 */ /* 0x0005e40000000800 */
.L_x_4:
[----:B------:R-:W-:Y:S05]  /*0b80*/  BSYNC.RECONVERGENT B0 ;  /* 0x0000000000007941 */ /* 0x000fea0003800200 */
.L_x_3:
[----:B------:R-:W-:Y:S01]  /*0b90*/  BAR.SYNC.DEFER_BLOCKING 0x0 ;  /* 0x0000000000007b1d */ /* 0x000fe20000010000 */
[----:B------:R-:W-:Y:S01]  /*0ba0*/  IADD3 R17, PT, PT, R17, 0x2, RZ ;  /* 0x0000000211117810 */ /* 0x000fe20007ffe0ff */
[----:B------:R-:W-:-:S03]  /*0bb0*/  UIADD3 UR4, UPT, UPT, UR4, 0x400, URZ ;  /* 0x0000040004047890 */ /* 0x000fc6000fffe0ff */
[----:B------:R-:W-:Y:S01]  /*0bc0*/  ISETP.NE.AND P1, PT, R17, RZ, PT ;  /* 0x000000ff1100720c */ /* 0x000fe20003f25270 */
[----:B-12---:R-:W1:Y:S04]  /*0bd0*/  LDS R4, [R10] ;  /* 0x000000000a047984 */ /* 0x006e680000000800 */
[----:B------:R-:W2:Y:S01]  /*0be0*/  LDS R6, [R10+0x220] ;  /* 0x000220000a067984 */ /* 0x000ea20000000800 */
[----:B-1----:R-:W-:Y:S02]  /*0bf0*/  IADD3 R5, PT, PT, R18, R4, RZ ;  /* 0x0000000412057210 */ /* 0x002fe40007ffe0ff */
[----:B------:R-:W-:Y:S01]  /*0c00*/  IADD3 R18, P3, PT, R12, 0x1000, RZ ;  /* 0x000010000c127810 */ /* 0x000fe20007f7e0ff */
[----:B--2---:R-:W-:Y:S02]  /*0c10*/  IMAD.IADD R7, R14, 0x1, R6 ;  /* 0x000000010e077824 */ /* 0x004fe400078e0206 */
[----:B------:R2:W-:Y:S01]  /*0c20*/  STG.E.64 desc[UR10][R12.64], R4 ;  /* 0x000000040c007986 */ /* 0x0005e2000c101b0a */
[----:B------:R-:W-:Y:S01]  /*0c30*/  BAR.SYNC.DEFER_BLOCKING 0x0 ;  /* 0x0000000000007b1d */ /* 0x000fe20000010000 */
[----:B------:R-:W-:-:S02]  /*0c40*/  IADD3 R14, P2, PT, R2, 0x1000, RZ ;  /* 0x00001000020e7810 */ /* 0x000fc40007f5e0ff */
[----:B------:R-:W-:-:S03]  /*0c50*/  IADD3.X R19, PT, PT, RZ, R13, RZ, P3, !PT ;  /* 0x0000000dff137210 */ /* 0x000fc60001ffe4ff */
[----:B------:R-:W-:Y:S01]  /*0c60*/  IMAD.X R15, RZ, RZ, R3, P2 ;  /* 0x000000ffff0f7224 */ /* 0x000fe200010e0603 */
[----:B------:R2:W-:Y:S01]  /*0c70*/  STG.E.64 desc[UR10][R12.64+0x400], R6 ;  /* 0x000400060c007986 */ /* 0x0005e2000c101b0a */
[----:B------:R-:W-:Y:S06]  /*0c80*/  @P1 BRA `(.L_x_5) ;  /* 0xfffffff4008c1947 */ /* 0x000fec000383ffff */
[----:B------:R-:W-:-:S05]  /*0c90*/  UMOV UR5, URZ ;  /* 0x000000ff00057c82 */ /* 0x000fca0008000000 */
.L_x_0:
[----:B------:R-:W-:-:S13]  /*0ca0*/  LOP3.LUT P1, RZ, R16, 0x200, RZ, 0xc0, !PT ;  /* 0x0000020010ff7812 */ /* 0x000fda000782c0ff */
[----:B-1----:R-:W-:Y:S05]  /*0cb0*/  @P1 EXIT ;  /* 0x000000000000194d */ /* 0x002fea0003800000 */
[----:B------:R-:W1:Y:S01]  /*0cc0*/  LDCU.128 UR12, c[0x0][0x380] ;  /* 0x00007000ff0c77ac */ /* 0x000e620008000c00 */
[----:B------:R-:W-:Y:S02]  /*0cd0*/  USHF.L.U32 UR8, UR4, 0x2, URZ ;  /* 0x0000000204087899 */ /* 0x000fe400080006ff */
[----:B------:R-:W-:Y:S02]  /*0ce0*/  USHF.L.U64.HI UR9, UR4, 0x2, UR5 ;  /* 0x0000000204097899 */ /* 0x000fe40008010205 */
[----:B-1----:R-:W-:-:S04]  /*0cf0*/  UIADD3 UR6, UP0, UPT, UR8, UR12, URZ ;  /* 0x0000000c08067290 */ /* 0x002fc8000ff1e0ff */
[----:B------:R-:W-:Y:S02]  /*0d00*/  UIADD3.X UR7, UPT, UPT, UR9, UR13, URZ, UP0, !UPT ;  /* 0x0000000d09077290 */ /* 0x000fe400087fe4ff */
[----:B--2---:R-:W-:-:S04]  /*0d10*/  IMAD.U32 R6, RZ, RZ, UR6 ;  /* 0x00000006ff067e24 */ /* 0x004fc8000f8e00ff */
[----:B------:R-:W-:-:S03]  /*0d20*/  MOV R7, UR7 ;  /* 0x0000000700077c02 */ /* 0x000fc60008000f00 */
[----:B------:R-:W-:-:S05]  /*0d30*/  IMAD.WIDE.U32 R6, R0, 0x8, R6 ;  /* 0x0000000800067825 */ /* 0x000fca00078e0006 */
[----:B------:R-:W2:Y:S01]  /*0d40*/  LDG.E.64 R2, desc[UR10][R6.64] ;  /* 0x0000000a06027981 */ /* 0x000ea2000c1e1b00 */
[----:B------:R-:W-:Y:S06]  /*0d50*/  BAR.SYNC.DEFER_BLOCKING 0x0 ;  /* 0x0000000000007b1d */ /* 0x000fec0000010000 */
[----:B------:R-:W3:Y:S01]  /*0d60*/  LDG.E.64 R4, desc[UR10][R6.64+0x400] ;  /* 0x0004000a06047981 */ /* 0x000ee2000c1e1b00 */
[----:B------:R-:W-:Y:S01]  /*0d70*/  UIADD3 UR8, UP0, UPT, UR8, UR14, URZ ;  /* 0x0000000e08087290 */ /* 0x000fe2000ff1e0ff */
[----:B------:R-:W-:Y:S03]  /*0d80*/  BSSY.RECONVERGENT B0, `(.L_x_6) ;  /* 0x0000038000007945 */ /* 0x000fe60003800200 */
[----:B------:R-:W-:Y:S01]  /*0d90*/  UIADD3.X UR9, UPT, UPT, UR9, UR15, URZ, UP0, !UPT ;  /* 0x0000000f09097290 */ /* 0x000fe200087fe4ff */
[----:B--2---:R-:W-:-:S05]  /*0da0*/  IMAD.IADD R3, R2, 0x1, R3 ;  /* 0x0000000102037824 */ /* 0x004fca00078e0203 */
[----:B------:R1:W-:Y:S01]  /*0db0*/  STS [R10], R3 ;  /* 0x000000030a007388 */ /* 0x0003e20000000800 */
[----:B---3--:R-:W-:-:S05]  /*0dc0*/  IADD3 R5, PT, PT, R4, R5, RZ ;  /* 0x0000000504057210 */ /* 0x008fca0007ffe0ff */
[----:B------:R1:W-:Y:S01]  /*0dd0*/  STS [R10+0x220], R5 ;  /* 0x000220050a007388 */ /* 0x0003e20000000800 */
[----:B------:R-:W-:Y:S06]  /*0de0*/  BAR.SYNC.DEFER_BLOCKING 0x0 ;  /* 0x0000000000007b1d */ /* 0x000fec0000010000 */
[----:B------:R-:W-:Y:S05]  /*0df0*/  @P0 BRA `(.L_x_7) ;  /* 0x0000000000c00947 */ /* 0x000fea0003800000 */
[----:B-1----:R-:W-:Y:S04]  /*0e00*/  LDS R3, [R9] ;  /* 0x0000000009037984 */ /* 0x002fe80000000800 */
[----:B------:R-:W1:Y:S04]  /*0e10*/  LDS R6, [R9+0x4] ;  /* 0x0000040009067984 */ /* 0x000e680000000800 */
[----:B------:R-:W2:Y:S04]  /*0e20*/  LDS R12, [R9+0x8] ;  /* 0x00000800090c7984 */ /* 0x000ea80000000800 */
[----:B------:R-:W3:Y:S04]  /*0e30*/  LDS R7, [R9+0xc] ;  /* 0x00000c0009077984 */ /* 0x000ee80000000800 */
[----:B------:R-:W4:Y:S04]  /*0e40*/  LDS R14, [R9+0x10] ;  /* 0x00001000090e7984 */ /* 0x000f280000000800 */
[----:B------:R-:W5:Y:S04]  /*0e50*/  LDS R13, [R9+0x14] ;  /* 0x00001400090d7984 */ /* 0x000f680000000800 */
[----:B------:R-:W0:Y:S04]  /*0e60*/  LDS R16, [R9+0x18] ;  /* 0x0000180009107984 */ /* 0x000e280000000800 */
[----:B------:R-:W0:Y:S01]  /*0e70*/  LDS R15, [R9+0x1c] ;  /* 0x00001c00090f7984 */ /* 0x000e220000000800 */
[----:B-1----:R-:W-:-:S05]  /*0e80*/  IMAD.IADD R5, R3, 0x1, R6 ;  /* 0x0000000103057824 */ /* 0x002fca00078e0206 */
[----:B--2---:R-:W-:-:S05]  /*0e90*/  IADD3 R6, PT, PT, R5, R12, RZ ;  /* 0x0000000c05067210 */ /* 0x004fca0007ffe0ff */
[----:B---3--:R-:W-:-:S05]  /*0ea0*/  IMAD.IADD R7, R6, 0x1, R7 ;  /* 0x0000000106077824 */ /* 0x008fca00078e0207 */
[----:B----4-:R-:W-:-:S05]  /*0eb0*/  IADD3 R12, PT, PT, R7, R14, RZ ;  /* 0x0000000e070c7210 */ /* 0x010fca0007ffe0ff */
[----:B-----5:R-:W-:-:S05]  /*0ec0*/  IMAD.IADD R13, R12, 0x1, R13 ;  /* 0x000000010c0d7824 */ /* 0x020fca00078e020d */
[----:B0-----:R-:W-:-:S05]  /*0ed0*/  IADD3 R14, PT, PT, R13, R16, RZ ;  /* 0x000000100d0e7210 */ /* 0x001fca0007ffe0ff */
[----:B------:R-:W-:-:S05]  /*0ee0*/  IMAD.IADD R15, R14, 0x1, R15 ;  /* 0x000000010e0f7824 */ /* 0x000fca00078e020f */
        /* <DEDUP_REMOVED lines=25> */
[----:B------:R-:W-:-:S03]  /*1080*/  IADD3 R14, PT, PT, R14, R16, RZ ;  /* 0x000000100e0e7210 */ /* 0x000fc60007ffe0ff */
[----:B------:R2:W-:Y:S04]  /*1090*/  STS [R9+0x4], R18 ;  /* 0x0000041209007388 */ /* 0x0005e80000000800 */
[----:B------:R2:W-:Y:S04]  /*10a0*/  STS [R9+0x8], R20 ;  /* 0x0000081409007388 */ /* 0x0005e80000000800 */
[----:B------:R2:W-:Y:S04]  /*10b0*/  STS [R9+0xc], R6 ;  /* 0x00000c0609007388 */ /* 0x0005e80000000800 */
[----:B------:R2:W-:Y:S04]  /*10c0*/  STS [R9+0x10], R22 ;  /* 0x0000101609007388 */ /* 0x0005e80000000800 */
[----:B------:R2:W-:Y:S04]  /*10d0*/  STS [R9+0x14], R12 ;  /* 0x0000140c09007388 */ /* 0x0005e80000000800 */
[----:B------:R2:W-:Y:S04]  /*10e0*/  STS [R9+0x18], R24 ;  /* 0x0000181809007388 */ /* 0x0005e80000000800 */
[----:B------:R2:W-:Y:S02]  /*10f0*/  STS [R9+0x1c], R14 ;  /* 0x00001c0e09007388 */ /* 0x0005e40000000800 */
.L_x_7:
[----:B------:R-:W-:Y:S05]  /*1100*/  BSYNC.RECONVERGENT B0 ;  /* 0x0000000000007941 */ /* 0x000fea0003800200 */
.L_x_6:
[----:B------:R-:W-:Y:S01]  /*1110*/  BAR.SYNC.DEFER_BLOCKING 0x0 ;  /* 0x0000000000007b1d */ /* 0x000fe20000010000 */
[----:B------:R-:W-:Y:S01]  /*1120*/  MOV R7, UR9 ;  /* 0x0000000900077c02 */ /* 0x000fe20008000f00 */
[----:B--2---:R-:W-:-:S04]  /*1130*/  IMAD.U32 R6, RZ, RZ, UR8 ;  /* 0x00000008ff067e24 */ /* 0x004fc8000f8e00ff */
[----:B------:R-:W-:Y:S01]  /*1140*/  IMAD.WIDE.U32 R6, R0, 0x8, R6 ;  /* 0x0000000800067825 */ /* 0x000fe200078e0006 */
[----:B0-----:R-:W0:Y:S04]  /*1150*/  LDS R8, [R10] ;  /* 0x000000000a087984 */ /* 0x001e280000000800 */
[----:B------:R-:W2:Y:S01]  /*1160*/  LDS R12, [R10+0x220] ;  /* 0x000220000a0c7984 */ /* 0x000ea20000000800 */
[----:B0-----:R-:W-:Y:S01]  /*1170*/  IMAD.IADD R9, R2, 0x1, R8 ;  /* 0x0000000102097824 */ /* 0x001fe200078e0208 */
[----:B--2---:R-:W-:-:S04]  /*1180*/  IADD3 R13, PT, PT, R4, R12, RZ ;  /* 0x0000000c040d7210 */ /* 0x004fc80007ffe0ff */
[----:B------:R-:W-:Y:S01]  /*1190*/  STG.E.64 desc[UR10][R6.64], R8 ;  /* 0x0000000806007986 */ /* 0x000fe2000c101b0a */
[----:B------:R-:W-:Y:S06]  /*11a0*/  BAR.SYNC.DEFER_BLOCKING 0x0 ;  /* 0x0000000000007b1d */ /* 0x000fec0000010000 */
[----:B------:R-:W-:Y:S01]  /*11b0*/  STG.E.64 desc[UR10][R6.64+0x400], R12 ;  /* 0x0004000c06007986 */ /* 0x000fe2000c101b0a */
[----:B------:R-:W-:Y:S05]  /*11c0*/  EXIT ;  /* 0x000000000000794d */ /* 0x000fea0003800000 */
.L_x_8:
[----:B------:R-:W-:-:S00]  /*11d0*/  BRA `(.L_x_8) ;  /* 0xfffffffc00fc7947 */ /* 0x000fc0000383ffff */
[----:B------:R-:W-:-:S00]  /*11e0*/  NOP ;  /* 0x0000000000007918 */ /* 0x000fc00000000000 */
        /* <DEDUP_REMOVED lines=9> */
.L_x_11:


//--------------------- .text._Z11FlushKernelv    --------------------------
	.section	.text._Z11FlushKernelv,"ax",@progbits
	.align	128
        .global         _Z11FlushKernelv
        .type           _Z11FlushKernelv,@function
        .size           _Z11FlushKernelv,(.L_x_12 - _Z11FlushKernelv)
        .other          _Z11FlushKernelv,@"STO_CUDA_ENTRY STV_DEFAULT"
_Z11FlushKernelv:
.text._Z11FlushKernelv:
[----:B------:R-:W-:Y:S01]  /*0000*/  LDC R1, c[0x0][0x37c] ;  /* 0x0000df00ff017b82 */ /* 0x000fe20000000800 */
[----:B------:R-:W-:Y:S05]  /*0010*/  EXIT ;  /* 0x000000000000794d */ /* 0x000fea0003800000 */
.L_x_9:
        /* <DEDUP_REMOVED lines=14> */
.L_x_12:


//--------------------- .text._Z11DummyKernelv    --------------------------
	.section	.text._Z11DummyKernelv,"ax",@progbits
	.align	128
        .global         _Z11DummyKernelv
        .type           _Z11DummyKernelv,@function
        .size           _Z11DummyKernelv,(.L_x_13 - _Z11DummyKernelv)
        .other          _Z11DummyKernelv,@"STO_CUDA_ENTRY STV_DEFAULT"
_Z11DummyKernelv:
.text._Z11DummyKernelv:
[----:B------:R-:W-:Y:S01]  /*0000*/  LDC R1, c[0x0][0x37c] ;  /* 0x0000df00ff017b82 */ /* 0x000fe20000000800 */
[----:B------:R-:W-:Y:S05]  /*0010*/  EXIT ;  /* 0x000000000000794d */ /* 0x000fea0003800000 */
.L_x_10:
        /* <DEDUP_REMOVED lines=14> */
.L_x_13:


//--------------------- .nv.shared._Z13SrtsScanSpinePjS_j --------------------------
	.section	.nv.shared._Z13SrtsScanSpinePjS_j,"aw",@nobits
	.sectionflags	@""
	.align	4
.nv.shared._Z13SrtsScanSpinePjS_j:
	.zero		2368


//--------------------- .nv.shared.reserved.0     --------------------------
	.section	.nv.shared.reserved.0,"aw",@nobits
	.weak		__nv_reservedSMEM_offset_0_alias
	.size		__nv_reservedSMEM_offset_0_alias, 0, 64
	.other		__nv_reservedSMEM_offset_0_alias,@"STO_CUDA_RESERVED_SHARED STV_DEFAULT"
__nv_reservedSMEM_offset_0_alias:
	.zero		0
	.zero		64


//--------------------- .nv.constant0._Z13SrtsScanSpinePjS_j --------------------------
	.section	.nv.constant0._Z13SrtsScanSpinePjS_j,"a",@progbits
	.sectionflags	@""
	.align	4
.nv.constant0._Z13SrtsScanSpinePjS_j:
	.zero		916


//--------------------- .nv.constant0._Z11FlushKernelv --------------------------
	.section	.nv.constant0._Z11FlushKernelv,"a",@progbits
	.sectionflags	@""
	.align	4
.nv.constant0._Z11FlushKernelv:
	.zero		896


//--------------------- .nv.constant0._Z11DummyKernelv --------------------------
	.section	.nv.constant0._Z11DummyKernelv,"a",@progbits
	.sectionflags	@""
	.align	4
.nv.constant0._Z11DummyKernelv:
	.zero		896


//--------------------- SYMBOLS --------------------------

	.type		.nv.reservedSmem.offset0,@object
	.size		.nv.reservedSmem.offset0,0x4
	.type		.nv.reservedSmem.cap,@object
	.size		.nv.reservedSmem.cap,0x4
